//
// Generated by NVIDIA NVVM Compiler
//
// Compiler Build ID: CL-36424714
// Cuda compilation tools, release 13.0, V13.0.88
// Based on NVVM 20.0.0
//

.version 9.0
.target sm_100
.address_size 64

	// .globl	_Z10sgemm_smemiiifPfPKffS_
// _ZZ10sgemm_smemiiifPfPKffS_E2As has been demoted
// _ZZ10sgemm_smemiiifPfPKffS_E2Bs has been demoted

.visible .entry _Z10sgemm_smemiiifPfPKffS_(
	.param .u32 _Z10sgemm_smemiiifPfPKffS__param_0,
	.param .u32 _Z10sgemm_smemiiifPfPKffS__param_1,
	.param .u32 _Z10sgemm_smemiiifPfPKffS__param_2,
	.param .f32 _Z10sgemm_smemiiifPfPKffS__param_3,
	.param .u64 .ptr .align 1 _Z10sgemm_smemiiifPfPKffS__param_4,
	.param .u64 .ptr .align 1 _Z10sgemm_smemiiifPfPKffS__param_5,
	.param .f32 _Z10sgemm_smemiiifPfPKffS__param_6,
	.param .u64 .ptr .align 1 _Z10sgemm_smemiiifPfPKffS__param_7
)
{
	.reg .pred 	%p<8>;
	.reg .b32 	%r<41>;
	.reg .b32 	%f<110>;
	.reg .b64 	%rd<13>;
	// demoted variable
	.shared .align 4 .b8 _ZZ10sgemm_smemiiifPfPKffS_E2As[4096];
	// demoted variable
	.shared .align 4 .b8 _ZZ10sgemm_smemiiifPfPKffS_E2Bs[4096];
	ld.param.u32 	%r25, [_Z10sgemm_smemiiifPfPKffS__param_0];
	ld.param.u32 	%r23, [_Z10sgemm_smemiiifPfPKffS__param_1];
	ld.param.u32 	%r24, [_Z10sgemm_smemiiifPfPKffS__param_2];
	ld.param.f32 	%f4, [_Z10sgemm_smemiiifPfPKffS__param_3];
	ld.param.u64 	%rd3, [_Z10sgemm_smemiiifPfPKffS__param_4];
	ld.param.u64 	%rd4, [_Z10sgemm_smemiiifPfPKffS__param_5];
	ld.param.f32 	%f5, [_Z10sgemm_smemiiifPfPKffS__param_6];
	ld.param.u64 	%rd5, [_Z10sgemm_smemiiifPfPKffS__param_7];
	mov.u32 	%r38, %tid.y;
	mov.u32 	%r36, %tid.x;
	mov.u32 	%r26, %ctaid.y;
	shl.b32 	%r27, %r26, 5;
	add.s32 	%r3, %r27, %r38;
	mov.u32 	%r28, %ctaid.x;
	shl.b32 	%r4, %r28, 5;
	add.s32 	%r5, %r4, %r36;
	setp.ge.s32 	%p1, %r3, %r25;
	setp.ge.s32 	%p2, %r5, %r23;
	or.pred  	%p3, %p1, %p2;
	@%p3 bra 	$L__BB0_9;
	setp.lt.s32 	%p4, %r24, 1;
	mov.f32 	%f109, 0f00000000;
	@%p4 bra 	$L__BB0_8;
	shl.b32 	%r30, %r38, 7;
	mov.u32 	%r31, _ZZ10sgemm_smemiiifPfPKffS_E2As;
	add.s32 	%r6, %r31, %r30;
	shl.b32 	%r32, %r36, 2;
	add.s32 	%r7, %r6, %r32;
	mov.u32 	%r33, _ZZ10sgemm_smemiiifPfPKffS_E2Bs;
	add.s32 	%r9, %r33, %r32;
	add.s32 	%r8, %r9, %r30;
	mad.lo.s32 	%r34, %r38, %r23, %r36;
	add.s32 	%r39, %r34, %r4;
	shl.b32 	%r11, %r23, 5;
	mad.lo.s32 	%r37, %r24, %r3, %r36;
	cvta.to.global.u64 	%rd1, %rd3;
	cvta.to.global.u64 	%rd2, %rd4;
	mov.f32 	%f109, 0f00000000;
	mov.b32 	%r40, 0;
$L__BB0_3:
	setp.ge.u32 	%p5, %r36, %r24;
	@%p5 bra 	$L__BB0_5;
	mul.wide.u32 	%rd6, %r37, 4;
	add.s64 	%rd7, %rd1, %rd6;
	ld.global.f32 	%f8, [%rd7];
	st.shared.f32 	[%r7], %f8;
$L__BB0_5:
	setp.ge.u32 	%p6, %r38, %r24;
	@%p6 bra 	$L__BB0_7;
	mul.wide.u32 	%rd8, %r39, 4;
	add.s64 	%rd9, %rd2, %rd8;
	ld.global.f32 	%f9, [%rd9];
	st.shared.f32 	[%r8], %f9;
$L__BB0_7:
	bar.sync 	0;
	ld.shared.f32 	%f10, [%r6];
	ld.shared.f32 	%f11, [%r9];
	fma.rn.f32 	%f12, %f10, %f11, %f109;
	ld.shared.f32 	%f13, [%r6+4];
	ld.shared.f32 	%f14, [%r9+128];
	fma.rn.f32 	%f15, %f13, %f14, %f12;
	ld.shared.f32 	%f16, [%r6+8];
	ld.shared.f32 	%f17, [%r9+256];
	fma.rn.f32 	%f18, %f16, %f17, %f15;
	ld.shared.f32 	%f19, [%r6+12];
	ld.shared.f32 	%f20, [%r9+384];
	fma.rn.f32 	%f21, %f19, %f20, %f18;
	ld.shared.f32 	%f22, [%r6+16];
	ld.shared.f32 	%f23, [%r9+512];
	fma.rn.f32 	%f24, %f22, %f23, %f21;
	ld.shared.f32 	%f25, [%r6+20];
	ld.shared.f32 	%f26, [%r9+640];
	fma.rn.f32 	%f27, %f25, %f26, %f24;
	ld.shared.f32 	%f28, [%r6+24];
	ld.shared.f32 	%f29, [%r9+768];
	fma.rn.f32 	%f30, %f28, %f29, %f27;
	ld.shared.f32 	%f31, [%r6+28];
	ld.shared.f32 	%f32, [%r9+896];
	fma.rn.f32 	%f33, %f31, %f32, %f30;
	ld.shared.f32 	%f34, [%r6+32];
	ld.shared.f32 	%f35, [%r9+1024];
	fma.rn.f32 	%f36, %f34, %f35, %f33;
	ld.shared.f32 	%f37, [%r6+36];
	ld.shared.f32 	%f38, [%r9+1152];
	fma.rn.f32 	%f39, %f37, %f38, %f36;
	ld.shared.f32 	%f40, [%r6+40];
	ld.shared.f32 	%f41, [%r9+1280];
	fma.rn.f32 	%f42, %f40, %f41, %f39;
	ld.shared.f32 	%f43, [%r6+44];
	ld.shared.f32 	%f44, [%r9+1408];
	fma.rn.f32 	%f45, %f43, %f44, %f42;
	ld.shared.f32 	%f46, [%r6+48];
	ld.shared.f32 	%f47, [%r9+1536];
	fma.rn.f32 	%f48, %f46, %f47, %f45;
	ld.shared.f32 	%f49, [%r6+52];
	ld.shared.f32 	%f50, [%r9+1664];
	fma.rn.f32 	%f51, %f49, %f50, %f48;
	ld.shared.f32 	%f52, [%r6+56];
	ld.shared.f32 	%f53, [%r9+1792];
	fma.rn.f32 	%f54, %f52, %f53, %f51;
	ld.shared.f32 	%f55, [%r6+60];
	ld.shared.f32 	%f56, [%r9+1920];
	fma.rn.f32 	%f57, %f55, %f56, %f54;
	ld.shared.f32 	%f58, [%r6+64];
	ld.shared.f32 	%f59, [%r9+2048];
	fma.rn.f32 	%f60, %f58, %f59, %f57;
	ld.shared.f32 	%f61, [%r6+68];
	ld.shared.f32 	%f62, [%r9+2176];
	fma.rn.f32 	%f63, %f61, %f62, %f60;
	ld.shared.f32 	%f64, [%r6+72];
	ld.shared.f32 	%f65, [%r9+2304];
	fma.rn.f32 	%f66, %f64, %f65, %f63;
	ld.shared.f32 	%f67, [%r6+76];
	ld.shared.f32 	%f68, [%r9+2432];
	fma.rn.f32 	%f69, %f67, %f68, %f66;
	ld.shared.f32 	%f70, [%r6+80];
	ld.shared.f32 	%f71, [%r9+2560];
	fma.rn.f32 	%f72, %f70, %f71, %f69;
	ld.shared.f32 	%f73, [%r6+84];
	ld.shared.f32 	%f74, [%r9+2688];
	fma.rn.f32 	%f75, %f73, %f74, %f72;
	ld.shared.f32 	%f76, [%r6+88];
	ld.shared.f32 	%f77, [%r9+2816];
	fma.rn.f32 	%f78, %f76, %f77, %f75;
	ld.shared.f32 	%f79, [%r6+92];
	ld.shared.f32 	%f80, [%r9+2944];
	fma.rn.f32 	%f81, %f79, %f80, %f78;
	ld.shared.f32 	%f82, [%r6+96];
	ld.shared.f32 	%f83, [%r9+3072];
	fma.rn.f32 	%f84, %f82, %f83, %f81;
	ld.shared.f32 	%f85, [%r6+100];
	ld.shared.f32 	%f86, [%r9+3200];
	fma.rn.f32 	%f87, %f85, %f86, %f84;
	ld.shared.f32 	%f88, [%r6+104];
	ld.shared.f32 	%f89, [%r9+3328];
	fma.rn.f32 	%f90, %f88, %f89, %f87;
	ld.shared.f32 	%f91, [%r6+108];
	ld.shared.f32 	%f92, [%r9+3456];
	fma.rn.f32 	%f93, %f91, %f92, %f90;
	ld.shared.f32 	%f94, [%r6+112];
	ld.shared.f32 	%f95, [%r9+3584];
	fma.rn.f32 	%f96, %f94, %f95, %f93;
	ld.shared.f32 	%f97, [%r6+116];
	ld.shared.f32 	%f98, [%r9+3712];
	fma.rn.f32 	%f99, %f97, %f98, %f96;
	ld.shared.f32 	%f100, [%r6+120];
	ld.shared.f32 	%f101, [%r9+3840];
	fma.rn.f32 	%f102, %f100, %f101, %f99;
	ld.shared.f32 	%f103, [%r6+124];
	ld.shared.f32 	%f104, [%r9+3968];
	fma.rn.f32 	%f109, %f103, %f104, %f102;
	bar.sync 	0;
	add.s32 	%r40, %r40, 32;
	add.s32 	%r39, %r39, %r11;
	add.s32 	%r38, %r38, 32;
	add.s32 	%r37, %r37, 32;
	add.s32 	%r36, %r36, 32;
	setp.lt.s32 	%p7, %r40, %r24;
	@%p7 bra 	$L__BB0_3;
$L__BB0_8:
	mad.lo.s32 	%r35, %r23, %r3, %r5;
	cvta.to.global.u64 	%rd10, %rd5;
	mul.wide.s32 	%rd11, %r35, 4;
	add.s64 	%rd12, %rd10, %rd11;
	ld.global.f32 	%f105, [%rd12];
	mul.f32 	%f106, %f5, %f105;
	fma.rn.f32 	%f107, %f4, %f109, %f106;
	st.global.f32 	[%rd12], %f107;
$L__BB0_9:
	ret;

}


// ===== COMPILED SASS (sm_100) =====

	.target	sm_100

	.elftype	@"ET_EXEC"


//--------------------- .note.nv.tkinfo           --------------------------
	.section	.note.nv.tkinfo,"",@"SHT_NOTE"
	.sectionflags	@"SHF_NOTE_NV_TKINFO"
	.tkinfo
        /*0018*/ 	.word	0x00000002
        /*0030*/ 	.string	""
        /*0030*/ 	.string	"ptxas"
        /*0030*/ 	.string	"Cuda compilation tools, release 13.0, V13.0.88"
        /*0030*/ 	.string	"Build cuda_13.0.r13.0/compiler.36424714_0"
        /*0030*/ 	.string	"-arch sm_100 -m 64 "



//--------------------- .note.nv.cuinfo           --------------------------
	.section	.note.nv.cuinfo,"",@"SHT_NOTE"
	.sectionflags	@"SHF_NOTE_NV_CUINFO"
        /*0018*/ 	.short	0x0002
        /*001a*/ 	.short	0x0064
        /*001c*/ 	.short	0x0082
	.zero		2


//--------------------- .nv.info                  --------------------------
	.section	.nv.info,"",@"SHT_CUDA_INFO"
	.align	4


	//----- nvinfo : EIATTR_REGCOUNT
	.align		4
        /*0000*/ 	.byte	0x04, 0x2f
        /*0002*/ 	.short	(.L_1 - .L_0)
	.align		4
.L_0:
        /*0004*/ 	.word	index@(_Z10sgemm_smemiiifPfPKffS_)
        /*0008*/ 	.word	0x00000020


	//----- nvinfo : EIATTR_FRAME_SIZE
	.align		4
.L_1:
        /*000c*/ 	.byte	0x04, 0x11
        /*000e*/ 	.short	(.L_3 - .L_2)
	.align		4
.L_2:
        /*0010*/ 	.word	index@(_Z10sgemm_smemiiifPfPKffS_)
        /*0014*/ 	.word	0x00000000


	//----- nvinfo : EIATTR_MIN_STACK_SIZE
	.align		4
.L_3:
        /*0018*/ 	.byte	0x04, 0x12
        /*001a*/ 	.short	(.L_5 - .L_4)
	.align		4
.L_4:
        /*001c*/ 	.word	index@(_Z10sgemm_smemiiifPfPKffS_)
        /*0020*/ 	.word	0x00000000
.L_5:


//--------------------- .nv.compat                --------------------------
	.section	.nv.compat,"",@"SHT_CUDA_COMPAT_INFO"
	.align	4
        /*0000*/ 	.byte	0x02, 0x09, 0x00, 0x00, 0x02, 0x02, 0x01, 0x00, 0x02, 0x05, 0x05, 0x00, 0x03, 0x07, 0x01, 0x01
        /*0010*/ 	.byte	0x02, 0x03, 0x00, 0x00, 0x02, 0x06, 0x01, 0x00, 0x04, 0x0b, 0x08, 0x00, 0x09, 0x00, 0x00, 0x00
        /*0020*/ 	.byte	0x00, 0x00, 0x00, 0x00


//--------------------- .nv.info._Z10sgemm_smemiiifPfPKffS_ --------------------------
	.section	.nv.info._Z10sgemm_smemiiifPfPKffS_,"",@"SHT_CUDA_INFO"
	.sectionflags	@""
	.align	4


	//----- nvinfo : EIATTR_CUDA_API_VERSION
	.align		4
        /*0000*/ 	.byte	0x04, 0x37
        /*0002*/ 	.short	(.L_7 - .L_6)
.L_6:
        /*0004*/ 	.word	0x00000082


	//----- nvinfo : EIATTR_KPARAM_INFO
	.align		4
.L_7:
        /*0008*/ 	.byte	0x04, 0x17
        /*000a*/ 	.short	(.L_9 - .L_8)
.L_8:
        /*000c*/ 	.word	0x00000000
        /*0010*/ 	.short	0x0007
        /*0012*/ 	.short	0x0028
        /*0014*/ 	.byte	0x00, 0xf5, 0x21, 0x00


	//----- nvinfo : EIATTR_KPARAM_INFO
	.align		4
.L_9:
        /*0018*/ 	.byte	0x04, 0x17
        /*001a*/ 	.short	(.L_11 - .L_10)
.L_10:
        /*001c*/ 	.word	0x00000000
        /*0020*/ 	.short	0x0006
        /*0022*/ 	.short	0x0020
        /*0024*/ 	.byte	0x00, 0xf0, 0x11, 0x00


	//----- nvinfo : EIATTR_KPARAM_INFO
	.align		4
.L_11:
        /*0028*/ 	.byte	0x04, 0x17
        /*002a*/ 	.short	(.L_13 - .L_12)
.L_12:
        /*002c*/ 	.word	0x00000000
        /*0030*/ 	.short	0x0005
        /*0032*/ 	.short	0x0018
        /*0034*/ 	.byte	0x00, 0xf5, 0x21, 0x00


	//----- nvinfo : EIATTR_KPARAM_INFO
	.align		4
.L_13:
        /*0038*/ 	.byte	0x04, 0x17
        /*003a*/ 	.short	(.L_15 - .L_14)
.L_14:
        /*003c*/ 	.word	0x00000000
        /*0040*/ 	.short	0x0004
        /*0042*/ 	.short	0x0010
        /*0044*/ 	.byte	0x00, 0xf5, 0x21, 0x00


	//----- nvinfo : EIATTR_KPARAM_INFO
	.align		4
.L_15:
        /*0048*/ 	.byte	0x04, 0x17
        /*004a*/ 	.short	(.L_17 - .L_16)
.L_16:
        /*004c*/ 	.word	0x00000000
        /*0050*/ 	.short	0x0003
        /*0052*/ 	.short	0x000c
        /*0054*/ 	.byte	0x00, 0xf0, 0x11, 0x00


	//----- nvinfo : EIATTR_KPARAM_INFO
	.align		4
.L_17:
        /*0058*/ 	.byte	0x04, 0x17
        /*005a*/ 	.short	(.L_19 - .L_18)
.L_18:
        /*005c*/ 	.word	0x00000000
        /*0060*/ 	.short	0x0002
        /*0062*/ 	.short	0x0008
        /*0064*/ 	.byte	0x00, 0xf0, 0x11, 0x00


	//----- nvinfo : EIATTR_KPARAM_INFO
	.align		4
.L_19:
        /*0068*/ 	.byte	0x04, 0x17
        /*006a*/ 	.short	(.L_21 - .L_20)
.L_20:
        /*006c*/ 	.word	0x00000000
        /*0070*/ 	.short	0x0001
        /*0072*/ 	.short	0x0004
        /*0074*/ 	.byte	0x00, 0xf0, 0x11, 0x00


	//----- nvinfo : EIATTR_KPARAM_INFO
	.align		4
.L_21:
        /*0078*/ 	.byte	0x04, 0x17
        /*007a*/ 	.short	(.L_23 - .L_22)
.L_22:
        /*007c*/ 	.word	0x00000000
        /*0080*/ 	.short	0x0000
        /*0082*/ 	.short	0x0000
        /*0084*/ 	.byte	0x00, 0xf0, 0x11, 0x00


	//----- nvinfo : EIATTR_SPARSE_MMA_MASK
	.align		4
.L_23:
        /*0088*/ 	.byte	0x03, 0x50
        /*008a*/ 	.short	0x0000


	//----- nvinfo : EIATTR_MAXREG_COUNT
	.align		4
        /*008c*/ 	.byte	0x03, 0x1b
        /*008e*/ 	.short	0x00ff


	//----- nvinfo : EIATTR_NUM_BARRIERS
	.align		4
        /*0090*/ 	.byte	0x02, 0x4c
        /*0092*/ 	.byte	0x01
	.zero		1


	//----- nvinfo : EIATTR_MERCURY_ISA_VERSION
	.align		4
        /*0094*/ 	.byte	0x03, 0x5f
        /*0096*/ 	.short	0x0101


	//----- nvinfo : EIATTR_VRC_CTA_INIT_COUNT
	.align		4
        /*0098*/ 	.byte	0x02, 0x4a
	.zero		1
	.zero		1


	//----- nvinfo : EIATTR_EXIT_INSTR_OFFSETS
	.align		4
        /*009c*/ 	.byte	0x04, 0x1c
        /*009e*/ 	.short	(.L_25 - .L_24)


	//   ....[0]....
.L_24:
        /*00a0*/ 	.word	0x000000b0


	//   ....[1]....
        /*00a4*/ 	.word	0x00000860


	//----- nvinfo : EIATTR_CBANK_PARAM_SIZE
	.align		4
.L_25:
        /*00a8*/ 	.byte	0x03, 0x19
        /*00aa*/ 	.short	0x0030


	//----- nvinfo : EIATTR_PARAM_CBANK
	.align		4
        /*00ac*/ 	.byte	0x04, 0x0a
        /*00ae*/ 	.short	(.L_27 - .L_26)
	.align		4
.L_26:
        /*00b0*/ 	.word	index@(.nv.constant0._Z10sgemm_smemiiifPfPKffS_)
        /*00b4*/ 	.short	0x0380
        /*00b6*/ 	.short	0x0030


	//----- nvinfo : EIATTR_SW_WAR
	.align		4
.L_27:
        /*00b8*/ 	.byte	0x04, 0x36
        /*00ba*/ 	.short	(.L_29 - .L_28)
.L_28:
        /*00bc*/ 	.word	0x00000008
.L_29:


//--------------------- .nv.callgraph             --------------------------
	.section	.nv.callgraph,"",@"SHT_CUDA_CALLGRAPH"
	.align	4
	.sectionentsize	8
	.align		4
        /*0000*/ 	.word	0x00000000
	.align		4
        /*0004*/ 	.word	0xffffffff
	.align		4
        /*0008*/ 	.word	0x00000000
	.align		4
        /*000c*/ 	.word	0xfffffffe
	.align		4
        /*0010*/ 	.word	0x00000000
	.align		4
        /*0014*/ 	.word	0xfffffffd
	.align		4
        /*0018*/ 	.word	0x00000000
	.align		4
        /*001c*/ 	.word	0xfffffffc


//--------------------- .text._Z10sgemm_smemiiifPfPKffS_ --------------------------
	.section	.text._Z10sgemm_smemiiifPfPKffS_,"ax",@progbits
	.align	128
        .global         _Z10sgemm_smemiiifPfPKffS_
        .type           _Z10sgemm_smemiiifPfPKffS_,@function
        .size           _Z10sgemm_smemiiifPfPKffS_,(.L_x_3 - _Z10sgemm_smemiiifPfPKffS_)
        .other          _Z10sgemm_smemiiifPfPKffS_,@"STO_CUDA_ENTRY STV_DEFAULT"
_Z10sgemm_smemiiifPfPKffS_:
.text._Z10sgemm_smemiiifPfPKffS_:
[----:B------:R-:W-:Y:S01]  /*0000*/  LDC R1, c[0x0][0x37c] ;  /* 0x0000df00ff017b82 */ /* 0x000fe20000000800 */
[----:B------:R-:W0:Y:S01]  /*0010*/  S2R R16, SR_TID.X ;  /* 0x0000000000107919 */ /* 0x000e220000002100 */
[----:B------:R-:W1:Y:S01]  /*0020*/  LDCU.64 UR4, c[0x0][0x380] ;  /* 0x00007000ff0477ac */ /* 0x000e620008000a00 */
[----:B------:R-:W0:Y:S01]  /*0030*/  S2R R3, SR_CTAID.X ;  /* 0x0000000000037919 */ /* 0x000e220000002500 */
[----:B------:R-:W2:Y:S01]  /*0040*/  S2R R17, SR_TID.Y ;  /* 0x0000000000117919 */ /* 0x000ea20000002200 */
[----:B------:R-:W2:Y:S01]  /*0050*/  S2R R0, SR_CTAID.Y ;  /* 0x0000000000007919 */ /* 0x000ea20000002600 */
[----:B-1----:R-:W-:Y:S02]  /*0060*/  MOV R8, UR5 ;  /* 0x0000000500087c02 */ /* 0x002fe40008000f00 */
[----:B0-----:R-:W-:-:S04]  /*0070*/  LEA R18, R3, R16, 0x5 ;  /* 0x0000001003127211 */ /* 0x001fc800078e28ff */
[----:B------:R-:W-:Y:S02]  /*0080*/  ISETP.GE.AND P0, PT, R18, R8, PT ;  /* 0x000000081200720c */ /* 0x000fe40003f06270 */
[----:B--2---:R-:W-:-:S04]  /*0090*/  LEA R19, R0, R17, 0x5 ;  /* 0x0000001100137211 */ /* 0x004fc800078e28ff */
[----:B------:R-:W-:-:S13]  /*00a0*/  ISETP.GE.OR P0, PT, R19, UR4, P0 ;  /* 0x0000000413007c0c */ /* 0x000fda0008706670 */
[----:B------:R-:W-:Y:S05]  /*00b0*/  @P0 EXIT ;  /* 0x000000000000094d */ /* 0x000fea0003800000 */
[----:B------:R-:W0:Y:S01]  /*00c0*/  LDCU UR7, c[0x0][0x388] ;  /* 0x00007100ff0777ac */ /* 0x000e220008000800 */
[----:B------:R-:W-:Y:S01]  /*00d0*/  HFMA2 R21, -RZ, RZ, 0, 0 ;  /* 0x00000000ff157431 */ /* 0x000fe200000001ff */
[----:B------:R-:W1:Y:S01]  /*00e0*/  LDCU.64 UR8, c[0x0][0x358] ;  /* 0x00006b00ff0877ac */ /* 0x000e620008000a00 */
[----:B0-----:R-:W-:-:S09]  /*00f0*/  UISETP.GE.AND UP0, UPT, UR7, 0x1, UPT ;  /* 0x000000010700788c */ /* 0x001fd2000bf06270 */
[----:B-1----:R-:W-:Y:S05]  /*0100*/  BRA.U !UP0, `(.L_x_0) ;  /* 0x0000000508b07547 */ /* 0x002fea000b800000 */
[----:B------:R-:W0:Y:S01]  /*0110*/  S2UR UR6, SR_CgaCtaId ;  /* 0x00000000000679c3 */ /* 0x000e220000008800 */
[----:B------:R-:W-:Y:S01]  /*0120*/  UMOV UR4, 0x400 ;  /* 0x0000040000047882 */ /* 0x000fe20000000000 */
[--C-:B------:R-:W-:Y:S01]  /*0130*/  IMAD R7, R17, R8, R16.reuse ;  /* 0x0000000811077224 */ /* 0x100fe200078e0210 */
[----:B------:R-:W-:Y:S01]  /*0140*/  UIADD3 UR5, UPT, UPT, UR4, 0x1000, URZ ;  /* 0x0000100004057890 */ /* 0x000fe2000fffe0ff */
[----:B------:R-:W-:Y:S01]  /*0150*/  MOV R21, RZ ;  /* 0x000000ff00157202 */ /* 0x000fe20000000f00 */
[----:B------:R-:W-:Y:S01]  /*0160*/  IMAD R6, R19, UR7, R16 ;  /* 0x0000000713067c24 */ /* 0x000fe2000f8e0210 */
[----:B------:R-:W1:Y:S01]  /*0170*/  LDCU UR10, c[0x0][0x388] ;  /* 0x00007100ff0a77ac */ /* 0x000e620008000800 */
[----:B------:R-:W-:Y:S01]  /*0180*/  LEA R7, R3, R7, 0x5 ;  /* 0x0000000703077211 */ /* 0x000fe200078e28ff */
[----:B------:R-:W2:Y:S01]  /*0190*/  LDC R2, c[0x0][0x384] ;  /* 0x0000e100ff027b82 */ /* 0x000ea20000000800 */
[----:B0-----:R-:W-:Y:S02]  /*01a0*/  ULEA UR4, UR6, UR4, 0x18 ;  /* 0x0000000406047291 */ /* 0x001fe4000f8ec0ff */
[----:B------:R-:W-:-:S04]  /*01b0*/  ULEA UR5, UR6, UR5, 0x18 ;  /* 0x0000000506057291 */ /* 0x000fc8000f8ec0ff */
[C---:B------:R-:W-:Y:S01]  /*01c0*/  LEA R5, R17.reuse, UR4, 0x7 ;  /* 0x0000000411057c11 */ /* 0x040fe2000f8e38ff */
[----:B------:R-:W-:Y:S01]  /*01d0*/  UMOV UR4, URZ ;  /* 0x000000ff00047c82 */ /* 0x000fe20008000000 */
[C---:B------:R-:W-:Y:S02]  /*01e0*/  LEA R4, R16.reuse, UR5, 0x2 ;  /* 0x0000000510047c11 */ /* 0x040fe4000f8e10ff */
[----:B------:R-:W-:Y:S02]  /*01f0*/  LEA R0, R16, R5, 0x2 ;  /* 0x0000000510007211 */ /* 0x000fe400078e10ff */
[----:B-1----:R-:W-:-:S07]  /*0200*/  LEA R3, R17, R4, 0x7 ;  /* 0x0000000411037211 */ /* 0x002fce00078e38ff */
.L_x_1:
[----:B------:R-:W-:Y:S02]  /*0210*/  ISETP.GE.U32.AND P0, PT, R16, UR10, PT ;  /* 0x0000000a10007c0c */ /* 0x000fe4000bf06070 */
[----:B------:R-:W-:-:S11]  /*0220*/  ISETP.GE.U32.AND P1, PT, R17, UR10, PT ;  /* 0x0000000a11007c0c */ /* 0x000fd6000bf26070 */
[----:B------:R-:W0:Y:S08]  /*0230*/  @!P0 LDC.64 R8, c[0x0][0x390] ;  /* 0x0000e400ff088b82 */ /* 0x000e300000000a00 */
[----:B------:R-:W1:Y:S01]  /*0240*/  @!P1 LDC.64 R10, c[0x0][0x398] ;  /* 0x0000e600ff0a9b82 */ /* 0x000e620000000a00 */
[----:B0-----:R-:W-:-:S05]  /*0250*/  @!P0 IMAD.WIDE.U32 R8, R6, 0x4, R8 ;  /* 0x0000000406088825 */ /* 0x001fca00078e0008 */
[----:B------:R-:W3:Y:S01]  /*0260*/  @!P0 LDG.E R29, desc[UR8][R8.64] ;  /* 0x00000008081d8981 */ /* 0x000ee2000c1e1900 */
[----:B-1----:R-:W-:-:S06]  /*0270*/  @!P1 IMAD.WIDE.U32 R22, R7, 0x4, R10 ;  /* 0x0000000407169825 */ /* 0x002fcc00078e000a */
[----:B------:R-:W4:Y:S01]  /*0280*/  @!P1 LDG.E R22, desc[UR8][R22.64] ;  /* 0x0000000816169981 */ /* 0x000f22000c1e1900 */
[----:B------:R-:W-:-:S04]  /*0290*/  UIADD3 UR4, UPT, UPT, UR4, 0x20, URZ ;  /* 0x0000002004047890 */ /* 0x000fc8000fffe0ff */
[----:B------:R-:W-:Y:S01]  /*02a0*/  UISETP.GE.AND UP0, UPT, UR4, UR10, UPT ;  /* 0x0000000a0400728c */ /* 0x000fe2000bf06270 */
[----:B------:R-:W-:Y:S01]  /*02b0*/  IADD3 R17, PT, PT, R17, 0x20, RZ ;  /* 0x0000002011117810 */ /* 0x000fe20007ffe0ff */
[----:B---3--:R-:W-:Y:S04]  /*02c0*/  @!P0 STS [R0], R29 ;  /* 0x0000001d00008388 */ /* 0x008fe80000000800 */
[----:B----4-:R-:W-:Y:S01]  /*02d0*/  @!P1 STS [R3], R22 ;  /* 0x0000001603009388 */ /* 0x010fe20000000800 */
[----:B------:R-:W-:Y:S06]  /*02e0*/  BAR.SYNC.DEFER_BLOCKING 0x0 ;  /* 0x0000000000007b1d */ /* 0x000fec0000010000 */
[----:B------:R-:W-:Y:S04]  /*02f0*/  LDS R24, [R4] ;  /* 0x0000000004187984 */ /* 0x000fe80000000800 */
[----:B------:R-:W0:Y:S04]  /*0300*/  LDS.128 R12, [R5] ;  /* 0x00000000050c7984 */ /* 0x000e280000000c00 */
[----:B------:R-:W1:Y:S04]  /*0310*/  LDS R28, [R4+0x80] ;  /* 0x00008000041c7984 */ /* 0x000e680000000800 */
[----:B------:R-:W3:Y:S04]  /*0320*/  LDS R27, [R4+0x100] ;  /* 0x00010000041b7984 */ /* 0x000ee80000000800 */
[----:B------:R-:W4:Y:S04]  /*0330*/  LDS R26, [R4+0x180] ;  /* 0x00018000041a7984 */ /* 0x000f280000000800 */
[----:B------:R-:W-:Y:S04]  /*0340*/  LDS R25, [R4+0x200] ;  /* 0x0002000004197984 */ /* 0x000fe80000000800 */
[----:B------:R-:W5:Y:S04]  /*0350*/  LDS.128 R8, [R5+0x10] ;  /* 0x0000100005087984 */ /* 0x000f680000000c00 */
[----:B------:R-:W2:Y:S04]  /*0360*/  LDS R20, [R4+0x280] ;  /* 0x0002800004147984 */ /* 0x000ea80000000800 */
[----:B------:R-:W-:Y:S04]  /*0370*/  LDS R23, [R4+0x400] ;  /* 0x0004000004177984 */ /* 0x000fe80000000800 */
[----:B------:R-:W-:Y:S01]  /*0380*/  LDS R22, [R4+0x480] ;  /* 0x0004800004167984 */ /* 0x000fe20000000800 */
[----:B0-----:R-:W-:-:S03]  /*0390*/  FFMA R12, R12, R24, R21 ;  /* 0x000000180c0c7223 */ /* 0x001fc60000000015 */
[----:B------:R-:W0:Y:S04]  /*03a0*/  LDS R21, [R4+0x300] ;  /* 0x0003000004157984 */ /* 0x000e280000000800 */
[----:B------:R-:W0:Y:S01]  /*03b0*/  LDS R24, [R4+0x380] ;  /* 0x0003800004187984 */ /* 0x000e220000000800 */
[----:B-1----:R-:W-:-:S04]  /*03c0*/  FFMA R12, R28, R13, R12 ;  /* 0x0000000d1c0c7223 */ /* 0x002fc8000000000c */
[----:B---3--:R-:W-:-:S04]  /*03d0*/  FFMA R27, R27, R14, R12 ;  /* 0x0000000e1b1b7223 */ /* 0x008fc8000000000c */
[----:B----4-:R-:W-:Y:S02]  /*03e0*/  FFMA R27, R26, R15, R27 ;  /* 0x0000000f1a1b7223 */ /* 0x010fe4000000001b */
[----:B------:R-:W1:Y:S02]  /*03f0*/  LDS.128 R12, [R5+0x20] ;  /* 0x00002000050c7984 */ /* 0x000e640000000c00 */
[----:B-----5:R-:W-:Y:S02]  /*0400*/  FFMA R27, R8, R25, R27 ;  /* 0x00000019081b7223 */ /* 0x020fe4000000001b */
[----:B------:R-:W-:Y:S04]  /*0410*/  LDS R26, [R4+0x580] ;  /* 0x00058000041a7984 */ /* 0x000fe80000000800 */
[----:B------:R-:W3:Y:S01]  /*0420*/  LDS R25, [R4+0x500] ;  /* 0x0005000004197984 */ /* 0x000ee20000000800 */
[----:B--2---:R-:W-:-:S04]  /*0430*/  FFMA R20, R20, R9, R27 ;  /* 0x0000000914147223 */ /* 0x004fc8000000001b */
[----:B0-----:R-:W-:Y:S02]  /*0440*/  FFMA R21, R21, R10, R20 ;  /* 0x0000000a15157223 */ /* 0x001fe40000000014 */
[----:B------:R-:W-:Y:S02]  /*0450*/  LDS R20, [R4+0x680] ;  /* 0x0006800004147984 */ /* 0x000fe40000000800 */
[----:B------:R-:W-:Y:S02]  /*0460*/  FFMA R27, R24, R11, R21 ;  /* 0x0000000b181b7223 */ /* 0x000fe40000000015 */
[----:B------:R-:W-:Y:S04]  /*0470*/  LDS R21, [R4+0x600] ;  /* 0x0006000004157984 */ /* 0x000fe80000000800 */
[----:B------:R-:W0:Y:S04]  /*0480*/  LDS.128 R8, [R5+0x30] ;  /* 0x0000300005087984 */ /* 0x000e280000000c00 */
[----:B------:R-:W-:Y:S01]  /*0490*/  LDS R24, [R4+0x780] ;  /* 0x0007800004187984 */ /* 0x000fe20000000800 */
[----:B-1----:R-:W-:-:S03]  /*04a0*/  FFMA R27, R12, R23, R27 ;  /* 0x000000170c1b7223 */ /* 0x002fc6000000001b */
[----:B------:R-:W1:Y:S01]  /*04b0*/  LDS R23, [R4+0x700] ;  /* 0x0007000004177984 */ /* 0x000e620000000800 */
[----:B------:R-:W-:-:S04]  /*04c0*/  FFMA R22, R22, R13, R27 ;  /* 0x0000000d16167223 */ /* 0x000fc8000000001b */
[----:B---3--:R-:W-:Y:S02]  /*04d0*/  FFMA R25, R25, R14, R22 ;  /* 0x0000000e19197223 */ /* 0x008fe40000000016 */
[----:B------:R-:W-:Y:S02]  /*04e0*/  LDS R22, [R4+0x880] ;  /* 0x0008800004167984 */ /* 0x000fe40000000800 */
[----:B------:R-:W-:Y:S02]  /*04f0*/  FFMA R27, R26, R15, R25 ;  /* 0x0000000f1a1b7223 */ /* 0x000fe40000000019 */
[----:B------:R-:W-:Y:S04]  /*0500*/  LDS R25, [R4+0x800] ;  /* 0x0008000004197984 */ /* 0x000fe80000000800 */
[----:B------:R-:W2:Y:S04]  /*0510*/  LDS.128 R12, [R5+0x40] ;  /* 0x00004000050c7984 */ /* 0x000ea80000000c00 */
[----:B------:R-:W-:Y:S01]  /*0520*/  LDS R26, [R4+0x980] ;  /* 0x00098000041a7984 */ /* 0x000fe20000000800 */
[----:B0-----:R-:W-:-:S03]  /*0530*/  FFMA R27, R8, R21, R27 ;  /* 0x00000015081b7223 */ /* 0x001fc6000000001b */
[----:B------:R-:W0:Y:S01]  /*0540*/  LDS R21, [R4+0x900] ;  /* 0x0009000004157984 */ /* 0x000e220000000800 */
[----:B------:R-:W-:-:S04]  /*0550*/  FFMA R20, R20, R9, R27 ;  /* 0x0000000914147223 */ /* 0x000fc8000000001b */
[----:B-1----:R-:W-:Y:S02]  /*0560*/  FFMA R23, R23, R10, R20 ;  /* 0x0000000a17177223 */ /* 0x002fe40000000014 */
[----:B------:R-:W-:Y:S02]  /*0570*/  LDS R20, [R4+0xa80] ;  /* 0x000a800004147984 */ /* 0x000fe40000000800 */
[----:B------:R-:W-:Y:S02]  /*0580*/  FFMA R27, R24, R11, R23 ;  /* 0x0000000b181b7223 */ /* 0x000fe40000000017 */
[----:B------:R-:W-:Y:S04]  /*0590*/  LDS R23, [R4+0xa00] ;  /* 0x000a000004177984 */ /* 0x000fe80000000800 */
[----:B------:R-:W1:Y:S04]  /*05a0*/  LDS.128 R8, [R5+0x50] ;  /* 0x0000500005087984 */ /* 0x000e680000000c00 */
[----:B------:R-:W-:Y:S01]  /*05b0*/  LDS R24, [R4+0xc80] ;  /* 0x000c800004187984 */ /* 0x000fe20000000800 */
[----:B--2---:R-:W-:-:S03]  /*05c0*/  FFMA R27, R12, R25, R27 ;  /* 0x000000190c1b7223 */ /* 0x004fc6000000001b */
[----:B------:R-:W2:Y:S01]  /*05d0*/  LDS R25, [R4+0xb00] ;  /* 0x000b000004197984 */ /* 0x000ea20000000800 */
[----:B------:R-:W-:-:S03]  /*05e0*/  FFMA R12, R22, R13, R27 ;  /* 0x0000000d160c7223 */ /* 0x000fc6000000001b */
[----:B------:R-:W3:Y:S01]  /*05f0*/  LDS R22, [R4+0xb80] ;  /* 0x000b800004167984 */ /* 0x000ee20000000800 */
[----:B0-----:R-:W-:-:S04]  /*0600*/  FFMA R21, R21, R14, R12 ;  /* 0x0000000e15157223 */ /* 0x001fc8000000000c */
[----:B------:R-:W-:Y:S02]  /*0610*/  FFMA R27, R26, R15, R21 ;  /* 0x0000000f1a1b7223 */ /* 0x000fe40000000015 */
[----:B------:R-:W-:Y:S04]  /*0620*/  LDS R21, [R4+0xc00] ;  /* 0x000c000004157984 */ /* 0x000fe80000000800 */
[----:B------:R-:W0:Y:S01]  /*0630*/  LDS.128 R12, [R5+0x60] ;  /* 0x00006000050c7984 */ /* 0x000e220000000c00 */
[----:B-1----:R-:W-:-:S04]  /*0640*/  FFMA R23, R8, R23, R27 ;  /* 0x0000001708177223 */ /* 0x002fc8000000001b */
[----:B------:R-:W-:Y:S02]  /*0650*/  FFMA R20, R20, R9, R23 ;  /* 0x0000000914147223 */ /* 0x000fe40000000017 */
[----:B------:R-:W1:Y:S02]  /*0660*/  LDS R23, [R4+0xd00] ;  /* 0x000d000004177984 */ /* 0x000e640000000800 */
[----:B--2---:R-:W-:Y:S02]  /*0670*/  FFMA R25, R25, R10, R20 ;  /* 0x0000000a19197223 */ /* 0x004fe40000000014 */
[----:B------:R-:W2:Y:S02]  /*0680*/  LDS R20, [R4+0xd80] ;  /* 0x000d800004147984 */ /* 0x000ea40000000800 */
[----:B---3--:R-:W-:Y:S02]  /*0690*/  FFMA R27, R22, R11, R25 ;  /* 0x0000000b161b7223 */ /* 0x008fe40000000019 */
[----:B------:R-:W-:Y:S04]  /*06a0*/  LDS R25, [R4+0xe00] ;  /* 0x000e000004197984 */ /* 0x000fe80000000800 */
[----:B------:R-:W3:Y:S04]  /*06b0*/  LDS.128 R8, [R5+0x70] ;  /* 0x0000700005087984 */ /* 0x000ee80000000c00 */
[----:B------:R-:W4:Y:S01]  /*06c0*/  LDS R22, [R4+0xe80] ;  /* 0x000e800004167984 */ /* 0x000f220000000800 */
[----:B0-----:R-:W-:-:S03]  /*06d0*/  FFMA R27, R12, R21, R27 ;  /* 0x000000150c1b7223 */ /* 0x001fc6000000001b */
[----:B------:R-:W0:Y:S04]  /*06e0*/  LDS R21, [R4+0xf00] ;  /* 0x000f000004157984 */ /* 0x000e280000000800 */
[----:B------:R-:W5:Y:S01]  /*06f0*/  LDS R12, [R4+0xf80] ;  /* 0x000f8000040c7984 */ /* 0x000f620000000800 */
[----:B------:R-:W-:-:S04]  /*0700*/  FFMA R24, R24, R13, R27 ;  /* 0x0000000d18187223 */ /* 0x000fc8000000001b */
[----:B-1----:R-:W-:-:S04]  /*0710*/  FFMA R23, R23, R14, R24 ;  /* 0x0000000e17177223 */ /* 0x002fc80000000018 */
[----:B--2---:R-:W-:-:S04]  /*0720*/  FFMA R15, R20, R15, R23 ;  /* 0x0000000f140f7223 */ /* 0x004fc80000000017 */
[----:B---3--:R-:W-:-:S04]  /*0730*/  FFMA R15, R8, R25, R15 ;  /* 0x00000019080f7223 */ /* 0x008fc8000000000f */
[----:B----4-:R-:W-:Y:S01]  /*0740*/  FFMA R22, R22, R9, R15 ;  /* 0x0000000916167223 */ /* 0x010fe2000000000f */
[----:B------:R-:W-:Y:S02]  /*0750*/  MOV R8, R2 ;  /* 0x0000000200087202 */ /* 0x000fe40000000f00 */
[----:B------:R-:W-:Y:S02]  /*0760*/  IADD3 R16, PT, PT, R16, 0x20, RZ ;  /* 0x0000002010107810 */ /* 0x000fe40007ffe0ff */
[----:B------:R-:W-:Y:S02]  /*0770*/  IADD3 R6, PT, PT, R6, 0x20, RZ ;  /* 0x0000002006067810 */ /* 0x000fe40007ffe0ff */
[----:B------:R-:W-:Y:S01]  /*0780*/  LEA R7, R8, R7, 0x5 ;  /* 0x0000000708077211 */ /* 0x000fe200078e28ff */
[----:B0-----:R-:W-:-:S04]  /*0790*/  FFMA R21, R21, R10, R22 ;  /* 0x0000000a15157223 */ /* 0x001fc80000000016 */
[----:B-----5:R-:W-:Y:S01]  /*07a0*/  FFMA R21, R12, R11, R21 ;  /* 0x0000000b0c157223 */ /* 0x020fe20000000015 */
[----:B------:R-:W-:Y:S06]  /*07b0*/  BAR.SYNC.DEFER_BLOCKING 0x0 ;  /* 0x0000000000007b1d */ /* 0x000fec0000010000 */
[----:B------:R-:W-:Y:S05]  /*07c0*/  BRA.U !UP0, `(.L_x_1) ;  /* 0xfffffff908907547 */ /* 0x000fea000b83ffff */
.L_x_0:
[----:B------:R-:W0:Y:S01]  /*07d0*/  LDC.64 R2, c[0x0][0x3a8] ;  /* 0x0000ea00ff027b82 */ /* 0x000e220000000a00 */
[----:B------:R-:W-:Y:S01]  /*07e0*/  IMAD R19, R19, R8, R18 ;  /* 0x0000000813137224 */ /* 0x000fe200078e0212 */
[----:B------:R-:W1:Y:S01]  /*07f0*/  LDCU UR4, c[0x0][0x3a0] ;  /* 0x00007400ff0477ac */ /* 0x000e620008000800 */
[----:B------:R-:W2:Y:S02]  /*0800*/  LDCU UR5, c[0x0][0x38c] ;  /* 0x00007180ff0577ac */ /* 0x000ea40008000800 */
[----:B0-----:R-:W-:-:S05]  /*0810*/  IMAD.WIDE R2, R19, 0x4, R2 ;  /* 0x0000000413027825 */ /* 0x001fca00078e0202 */
[----:B------:R-:W1:Y:S02]  /*0820*/  LDG.E R0, desc[UR8][R2.64] ;  /* 0x0000000802007981 */ /* 0x000e64000c1e1900 */
[----:B-1----:R-:W-:-:S04]  /*0830*/  FMUL R0, R0, UR4 ;  /* 0x0000000400007c20 */ /* 0x002fc80008400000 */
[----:B--2---:R-:W-:-:S05]  /*0840*/  FFMA R21, R21, UR5, R0 ;  /* 0x0000000515157c23 */ /* 0x004fca0008000000 */
[----:B------:R-:W-:Y:S01]  /*0850*/  STG.E desc[UR8][R2.64], R21 ;  /* 0x0000001502007986 */ /* 0x000fe2000c101908 */
[----:B------:R-:W-:Y:S05]  /*0860*/  EXIT ;  /* 0x000000000000794d */ /* 0x000fea0003800000 */
.L_x_2:
[----:B------:R-:W-:-:S00]  /*0870*/  BRA `(.L_x_2) ;  /* 0xfffffffc00fc7947 */ /* 0x000fc0000383ffff */
[----:B------:R-:W-:-:S00]  /*0880*/  NOP ;  /* 0x0000000000007918 */ /* 0x000fc00000000000 */
[----:B------:R-:W-:-:S00]  /*0890*/  NOP ;  /* 0x0000000000007918 */ /* 0x000fc00000000000 */
[----:B------:R-:W-:-:S00]  /*08a0*/  NOP ;  /* 0x0000000000007918 */ /* 0x000fc00000000000 */
[----:B------:R-:W-:-:S00]  /*08b0*/  NOP ;  /* 0x0000000000007918 */ /* 0x000fc00000000000 */
[----:B------:R-:W-:-:S00]  /*08c0*/  NOP ;  /* 0x0000000000007918 */ /* 0x000fc00000000000 */
[----:B------:R-:W-:-:S00]  /*08d0*/  NOP ;  /* 0x0000000000007918 */ /* 0x000fc00000000000 */
[----:B------:R-:W-:-:S00]  /*08e0*/  NOP ;  /* 0x0000000000007918 */ /* 0x000fc00000000000 */
[----:B------:R-:W-:-:S00]  /*08f0*/  NOP ;  /* 0x0000000000007918 */ /* 0x000fc00000000000 */
.L_x_3:


//--------------------- .nv.shared._Z10sgemm_smemiiifPfPKffS_ --------------------------
	.section	.nv.shared._Z10sgemm_smemiiifPfPKffS_,"aw",@nobits
	.sectionflags	@""
	.align	4
.nv.shared._Z10sgemm_smemiiifPfPKffS_:
	.zero		9216


//--------------------- .nv.shared.reserved.0     --------------------------
	.section	.nv.shared.reserved.0,"aw",@nobits
	.weak		__nv_reservedSMEM_offset_0_alias
	.size		__nv_reservedSMEM_offset_0_alias, 0, 64
	.other		__nv_reservedSMEM_offset_0_alias,@"STO_CUDA_RESERVED_SHARED STV_DEFAULT"
__nv_reservedSMEM_offset_0_alias:
	.zero		0
	.zero		64


//--------------------- .nv.constant0._Z10sgemm_smemiiifPfPKffS_ --------------------------
	.section	.nv.constant0._Z10sgemm_smemiiifPfPKffS_,"a",@progbits
	.sectionflags	@""
	.align	4
.nv.constant0._Z10sgemm_smemiiifPfPKffS_:
	.zero		944


//--------------------- SYMBOLS --------------------------

	.type		.nv.reservedSmem.offset0,@object
	.size		.nv.reservedSmem.offset0,0x4
	.type		.nv.reservedSmem.cap,@object
	.size		.nv.reservedSmem.cap,0x4
